//
// Generated by NVIDIA NVVM Compiler
//
// Compiler Build ID: CL-36424714
// Cuda compilation tools, release 13.0, V13.0.88
// Based on NVVM 20.0.0
//

.version 9.0
.target sm_100
.address_size 64

	// .globl	_Z14handle_reviewsPiPf
.global .align 4 .b8 d_rating_sums[400012];
.global .align 4 .b8 d_rating_counts[400012];

.visible .entry _Z14handle_reviewsPiPf(
	.param .u64 .ptr .align 1 _Z14handle_reviewsPiPf_param_0,
	.param .u64 .ptr .align 1 _Z14handle_reviewsPiPf_param_1
)
{
	.reg .pred 	%p<2>;
	.reg .b32 	%r<7>;
	.reg .b32 	%f<3>;
	.reg .b64 	%rd<13>;

	ld.param.u64 	%rd1, [_Z14handle_reviewsPiPf_param_0];
	ld.param.u64 	%rd2, [_Z14handle_reviewsPiPf_param_1];
	mov.u32 	%r2, %ctaid.x;
	mov.u32 	%r3, %ntid.x;
	mov.u32 	%r4, %tid.x;
	mad.lo.s32 	%r1, %r2, %r3, %r4;
	setp.gt.s32 	%p1, %r1, 6799999;
	@%p1 bra 	$L__BB0_2;
	cvta.to.global.u64 	%rd3, %rd1;
	cvta.to.global.u64 	%rd4, %rd2;
	mul.wide.s32 	%rd5, %r1, 4;
	add.s64 	%rd6, %rd3, %rd5;
	ld.global.u32 	%r5, [%rd6];
	add.s64 	%rd7, %rd4, %rd5;
	ld.global.f32 	%f1, [%rd7];
	mul.wide.s32 	%rd8, %r5, 4;
	mov.u64 	%rd9, d_rating_sums;
	add.s64 	%rd10, %rd9, %rd8;
	atom.global.add.f32 	%f2, [%rd10], %f1;
	mov.u64 	%rd11, d_rating_counts;
	add.s64 	%rd12, %rd11, %rd8;
	atom.global.add.u32 	%r6, [%rd12], 1;
$L__BB0_2:
	ret;

}


// ===== COMPILED SASS (sm_100) =====

	.target	sm_100

	.elftype	@"ET_EXEC"


//--------------------- .note.nv.tkinfo           --------------------------
	.section	.note.nv.tkinfo,"",@"SHT_NOTE"
	.sectionflags	@"SHF_NOTE_NV_TKINFO"
	.tkinfo
        /*0018*/ 	.word	0x00000002
        /*0030*/ 	.string	""
        /*0030*/ 	.string	"ptxas"
        /*0030*/ 	.string	"Cuda compilation tools, release 13.0, V13.0.88"
        /*0030*/ 	.string	"Build cuda_13.0.r13.0/compiler.36424714_0"
        /*0030*/ 	.string	"-arch sm_100 -m 64 "



//--------------------- .note.nv.cuinfo           --------------------------
	.section	.note.nv.cuinfo,"",@"SHT_NOTE"
	.sectionflags	@"SHF_NOTE_NV_CUINFO"
        /*0018*/ 	.short	0x0002
        /*001a*/ 	.short	0x0064
        /*001c*/ 	.short	0x0082
	.zero		2


//--------------------- .nv.info                  --------------------------
	.section	.nv.info,"",@"SHT_CUDA_INFO"
	.align	4


	//----- nvinfo : EIATTR_REGCOUNT
	.align		4
        /*0000*/ 	.byte	0x04, 0x2f
        /*0002*/ 	.short	(.L_3 - .L_2)
	.align		4
.L_2:
        /*0004*/ 	.word	index@(_Z14handle_reviewsPiPf)
        /*0008*/ 	.word	0x0000000e


	//----- nvinfo : EIATTR_FRAME_SIZE
	.align		4
.L_3:
        /*000c*/ 	.byte	0x04, 0x11
        /*000e*/ 	.short	(.L_5 - .L_4)
	.align		4
.L_4:
        /*0010*/ 	.word	index@(_Z14handle_reviewsPiPf)
        /*0014*/ 	.word	0x00000000


	//----- nvinfo : EIATTR_MIN_STACK_SIZE
	.align		4
.L_5:
        /*0018*/ 	.byte	0x04, 0x12
        /*001a*/ 	.short	(.L_7 - .L_6)
	.align		4
.L_6:
        /*001c*/ 	.word	index@(_Z14handle_reviewsPiPf)
        /*0020*/ 	.word	0x00000000
.L_7:


//--------------------- .nv.compat                --------------------------
	.section	.nv.compat,"",@"SHT_CUDA_COMPAT_INFO"
	.align	4
        /*0000*/ 	.byte	0x02, 0x09, 0x00, 0x00, 0x02, 0x02, 0x01, 0x00, 0x02, 0x05, 0x05, 0x00, 0x03, 0x07, 0x01, 0x01
        /*0010*/ 	.byte	0x02, 0x03, 0x00, 0x00, 0x02, 0x06, 0x01, 0x00, 0x04, 0x0b, 0x08, 0x00, 0x09, 0x00, 0x00, 0x00
        /*0020*/ 	.byte	0x00, 0x00, 0x00, 0x00


//--------------------- .nv.info._Z14handle_reviewsPiPf --------------------------
	.section	.nv.info._Z14handle_reviewsPiPf,"",@"SHT_CUDA_INFO"
	.sectionflags	@""
	.align	4


	//----- nvinfo : EIATTR_CUDA_API_VERSION
	.align		4
        /*0000*/ 	.byte	0x04, 0x37
        /*0002*/ 	.short	(.L_9 - .L_8)
.L_8:
        /*0004*/ 	.word	0x00000082


	//----- nvinfo : EIATTR_KPARAM_INFO
	.align		4
.L_9:
        /*0008*/ 	.byte	0x04, 0x17
        /*000a*/ 	.short	(.L_11 - .L_10)
.L_10:
        /*000c*/ 	.word	0x00000000
        /*0010*/ 	.short	0x0001
        /*0012*/ 	.short	0x0008
        /*0014*/ 	.byte	0x00, 0xf5, 0x21, 0x00


	//----- nvinfo : EIATTR_KPARAM_INFO
	.align		4
.L_11:
        /*0018*/ 	.byte	0x04, 0x17
        /*001a*/ 	.short	(.L_13 - .L_12)
.L_12:
        /*001c*/ 	.word	0x00000000
        /*0020*/ 	.short	0x0000
        /*0022*/ 	.short	0x0000
        /*0024*/ 	.byte	0x00, 0xf5, 0x21, 0x00


	//----- nvinfo : EIATTR_SPARSE_MMA_MASK
	.align		4
.L_13:
        /*0028*/ 	.byte	0x03, 0x50
        /*002a*/ 	.short	0x0000


	//----- nvinfo : EIATTR_MAXREG_COUNT
	.align		4
        /*002c*/ 	.byte	0x03, 0x1b
        /*002e*/ 	.short	0x00ff


	//----- nvinfo : EIATTR_MERCURY_ISA_VERSION
	.align		4
        /*0030*/ 	.byte	0x03, 0x5f
        /*0032*/ 	.short	0x0101


	//----- nvinfo : EIATTR_VRC_CTA_INIT_COUNT
	.align		4
        /*0034*/ 	.byte	0x02, 0x4a
	.zero		1
	.zero		1


	//----- nvinfo : EIATTR_EXIT_INSTR_OFFSETS
	.align		4
        /*0038*/ 	.byte	0x04, 0x1c
        /*003a*/ 	.short	(.L_15 - .L_14)


	//   ....[0]....
.L_14:
        /*003c*/ 	.word	0x00000060


	//   ....[1]....
        /*0040*/ 	.word	0x00000150


	//----- nvinfo : EIATTR_CBANK_PARAM_SIZE
	.align		4
.L_15:
        /*0044*/ 	.byte	0x03, 0x19
        /*0046*/ 	.short	0x0010


	//----- nvinfo : EIATTR_PARAM_CBANK
	.align		4
        /*0048*/ 	.byte	0x04, 0x0a
        /*004a*/ 	.short	(.L_17 - .L_16)
	.align		4
.L_16:
        /*004c*/ 	.word	index@(.nv.constant0._Z14handle_reviewsPiPf)
        /*0050*/ 	.short	0x0380
        /*0052*/ 	.short	0x0010


	//----- nvinfo : EIATTR_SW_WAR
	.align		4
.L_17:
        /*0054*/ 	.byte	0x04, 0x36
        /*0056*/ 	.short	(.L_19 - .L_18)
.L_18:
        /*0058*/ 	.word	0x00000008
.L_19:


//--------------------- .nv.callgraph             --------------------------
	.section	.nv.callgraph,"",@"SHT_CUDA_CALLGRAPH"
	.align	4
	.sectionentsize	8
	.align		4
        /*0000*/ 	.word	0x00000000
	.align		4
        /*0004*/ 	.word	0xffffffff
	.align		4
        /*0008*/ 	.word	0x00000000
	.align		4
        /*000c*/ 	.word	0xfffffffe
	.align		4
        /*0010*/ 	.word	0x00000000
	.align		4
        /*0014*/ 	.word	0xfffffffd
	.align		4
        /*0018*/ 	.word	0x00000000
	.align		4
        /*001c*/ 	.word	0xfffffffc


//--------------------- .nv.constant4             --------------------------
	.section	.nv.constant4,"a",@progbits
	.align	8
	.align		8
.nv.constant4:
        /*0000*/ 	.dword	d_rating_sums
	.align		8
        /*0008*/ 	.dword	d_rating_counts


//--------------------- .text._Z14handle_reviewsPiPf --------------------------
	.section	.text._Z14handle_reviewsPiPf,"ax",@progbits
	.align	128
        .global         _Z14handle_reviewsPiPf
        .type           _Z14handle_reviewsPiPf,@function
        .size           _Z14handle_reviewsPiPf,(.L_x_1 - _Z14handle_reviewsPiPf)
        .other          _Z14handle_reviewsPiPf,@"STO_CUDA_ENTRY STV_DEFAULT"
_Z14handle_reviewsPiPf:
.text._Z14handle_reviewsPiPf:
[----:B------:R-:W-:Y:S01]  /*0000*/  LDC R1, c[0x0][0x37c] ;  /* 0x0000df00ff017b82 */ /* 0x000fe20000000800 */
[----:B------:R-:W0:Y:S07]  /*0010*/  S2R R0, SR_TID.X ;  /* 0x0000000000007919 */ /* 0x000e2e0000002100 */
[----:B------:R-:W0:Y:S08]  /*0020*/  S2UR UR4, SR_CTAID.X ;  /* 0x00000000000479c3 */ /* 0x000e300000002500 */
[----:B------:R-:W0:Y:S02]  /*0030*/  LDC R7, c[0x0][0x360] ;  /* 0x0000d800ff077b82 */ /* 0x000e240000000800 */
[----:B0-----:R-:W-:-:S05]  /*0040*/  IMAD R7, R7, UR4, R0 ;  /* 0x0000000407077c24 */ /* 0x001fca000f8e0200 */
[----:B------:R-:W-:-:S13]  /*0050*/  ISETP.GT.AND P0, PT, R7, 0x67c27f, PT ;  /* 0x0067c27f0700780c */ /* 0x000fda0003f04270 */
[----:B------:R-:W-:Y:S05]  /*0060*/  @P0 EXIT ;  /* 0x000000000000094d */ /* 0x000fea0003800000 */
[----:B------:R-:W0:Y:S01]  /*0070*/  LDC.64 R2, c[0x0][0x380] ;  /* 0x0000e000ff027b82 */ /* 0x000e220000000a00 */
[----:B------:R-:W1:Y:S07]  /*0080*/  LDCU.64 UR4, c[0x0][0x358] ;  /* 0x00006b00ff0477ac */ /* 0x000e6e0008000a00 */
[----:B------:R-:W2:Y:S08]  /*0090*/  LDC.64 R4, c[0x0][0x388] ;  /* 0x0000e200ff047b82 */ /* 0x000eb00000000a00 */
[----:B------:R-:W3:Y:S01]  /*00a0*/  LDC.64 R8, c[0x4][0x8] ;  /* 0x01000200ff087b82 */ /* 0x000ee20000000a00 */
[----:B0-----:R-:W-:-:S06]  /*00b0*/  IMAD.WIDE R2, R7, 0x4, R2 ;  /* 0x0000000407027825 */ /* 0x001fcc00078e0202 */
[----:B-1----:R-:W4:Y:S01]  /*00c0*/  LDG.E R3, desc[UR4][R2.64] ;  /* 0x0000000402037981 */ /* 0x002f22000c1e1900 */
[----:B--2---:R-:W-:Y:S02]  /*00d0*/  IMAD.WIDE R4, R7, 0x4, R4 ;  /* 0x0000000407047825 */ /* 0x004fe400078e0204 */
[----:B------:R-:W4:Y:S04]  /*00e0*/  LDC.64 R6, c[0x4][RZ] ;  /* 0x01000000ff067b82 */ /* 0x000f280000000a00 */
[----:B------:R-:W2:Y:S01]  /*00f0*/  LDG.E R5, desc[UR4][R4.64] ;  /* 0x0000000404057981 */ /* 0x000ea2000c1e1900 */
[----:B------:R-:W-:Y:S02]  /*0100*/  HFMA2 R11, -RZ, RZ, 0, 5.9604644775390625e-08 ;  /* 0x00000001ff0b7431 */ /* 0x000fe400000001ff */
[----:B----4-:R-:W-:-:S04]  /*0110*/  IMAD.WIDE R6, R3, 0x4, R6 ;  /* 0x0000000403067825 */ /* 0x010fc800078e0206 */
[----:B---3--:R-:W-:Y:S01]  /*0120*/  IMAD.WIDE R8, R3, 0x4, R8 ;  /* 0x0000000403087825 */ /* 0x008fe200078e0208 */
[----:B--2---:R-:W-:Y:S04]  /*0130*/  REDG.E.ADD.F32.FTZ.RN.STRONG.GPU desc[UR4][R6.64], R5 ;  /* 0x00000005060079a6 */ /* 0x004fe8000c12f304 */
[----:B------:R-:W-:Y:S01]  /*0140*/  REDG.E.ADD.STRONG.GPU desc[UR4][R8.64], R11 ;  /* 0x0000000b0800798e */ /* 0x000fe2000c12e104 */
[----:B------:R-:W-:Y:S05]  /*0150*/  EXIT ;  /* 0x000000000000794d */ /* 0x000fea0003800000 */
.L_x_0:
[----:B------:R-:W-:-:S00]  /*0160*/  BRA `(.L_x_0) ;  /* 0xfffffffc00fc7947 */ /* 0x000fc0000383ffff */
[----:B------:R-:W-:-:S00]  /*0170*/  NOP ;  /* 0x0000000000007918 */ /* 0x000fc00000000000 */
        /* <DEDUP_REMOVED lines=8> */
.L_x_1:


//--------------------- .nv.shared.reserved.0     --------------------------
	.section	.nv.shared.reserved.0,"aw",@nobits
	.weak		__nv_reservedSMEM_offset_0_alias
	.size		__nv_reservedSMEM_offset_0_alias, 0, 64
	.other		__nv_reservedSMEM_offset_0_alias,@"STO_CUDA_RESERVED_SHARED STV_DEFAULT"
__nv_reservedSMEM_offset_0_alias:
	.zero		0
	.zero		64


//--------------------- .nv.global                --------------------------
	.section	.nv.global,"aw",@nobits
	.align	4
.nv.global:
	.type		d_rating_sums,@object
	.size		d_rating_sums,(d_rating_counts - d_rating_sums)
d_rating_sums:
	.zero		400012
	.type		d_rating_counts,@object
	.size		d_rating_counts,(.L_1 - d_rating_counts)
d_rating_counts:
	.zero		400012
.L_1:


//--------------------- .nv.constant0._Z14handle_reviewsPiPf --------------------------
	.section	.nv.constant0._Z14handle_reviewsPiPf,"a",@progbits
	.sectionflags	@""
	.align	4
.nv.constant0._Z14handle_reviewsPiPf:
	.zero		912


//--------------------- SYMBOLS --------------------------

	.type		.nv.reservedSmem.offset0,@object
	.size		.nv.reservedSmem.offset0,0x4
